	.headerflags	@"EF_CUDA_TEXMODE_UNIFIED EF_CUDA_64BIT_ADDRESS EF_CUDA_ACCELERATORS EF_CUDA_SM90 EF_CUDA_VIRTUAL_SM(EF_CUDA_SM90)"
	.elftype	@"ET_EXEC"


//--------------------- .nv.info                  --------------------------
	.section	.nv.info,"",@"SHT_CUDA_INFO"
	.align	4


	//----- nvinfo : EIATTR_REGCOUNT
	.align		4
        /*0000*/ 	.byte	0x04, 0x2f
        /*0002*/ 	.short	(.L_1 - .L_0)
	.align		4
.L_0:
        /*0004*/ 	.word	index@(triton_mm)
        /*0008*/ 	.word	0x0000003c


	//----- nvinfo : EIATTR_MIN_STACK_SIZE
	.align		4
.L_1:
        /*000c*/ 	.byte	0x04, 0x12
        /*000e*/ 	.short	(.L_3 - .L_2)
	.align		4
.L_2:
        /*0010*/ 	.word	index@(triton_mm)
        /*0014*/ 	.word	0x00000000


	//----- nvinfo : EIATTR_FRAME_SIZE
	.align		4
.L_3:
        /*0018*/ 	.byte	0x04, 0x11
        /*001a*/ 	.short	(.L_5 - .L_4)
	.align		4
.L_4:
        /*001c*/ 	.word	index@(triton_mm)
        /*0020*/ 	.word	0x00000000


	//----- nvinfo : EIATTR_MIN_STACK_SIZE
	.align		4
.L_5:
        /*0024*/ 	.byte	0x04, 0x12
        /*0026*/ 	.short	(.L_7 - .L_6)
	.align		4
.L_6:
        /*0028*/ 	.word	index@(triton_mm)
        /*002c*/ 	.word	0x00000000
.L_7:


//--------------------- .nv.info.triton_mm        --------------------------
	.section	.nv.info.triton_mm,"",@"SHT_CUDA_INFO"
	.sectionflags	@""
	.align	4


	//----- nvinfo : EIATTR_CUDA_API_VERSION
	.align		4
        /*0000*/ 	.byte	0x04, 0x37
        /*0002*/ 	.short	(.L_9 - .L_8)
.L_8:
        /*0004*/ 	.word	0x0000007c


	//----- nvinfo : EIATTR_KPARAM_INFO
	.align		4
.L_9:
        /*0008*/ 	.byte	0x04, 0x17
        /*000a*/ 	.short	(.L_11 - .L_10)
.L_10:
        /*000c*/ 	.word	0x00000000
        /*0010*/ 	.short	0x0002
        /*0012*/ 	.short	0x0010
        /*0014*/ 	.byte	0x00, 0xf0, 0x21, 0x00


	//----- nvinfo : EIATTR_KPARAM_INFO
	.align		4
.L_11:
        /*0018*/ 	.byte	0x04, 0x17
        /*001a*/ 	.short	(.L_13 - .L_12)
.L_12:
        /*001c*/ 	.word	0x00000000
        /*0020*/ 	.short	0x0001
        /*0022*/ 	.short	0x0008
        /*0024*/ 	.byte	0x00, 0xf0, 0x21, 0x00


	//----- nvinfo : EIATTR_KPARAM_INFO
	.align		4
.L_13:
        /*0028*/ 	.byte	0x04, 0x17
        /*002a*/ 	.short	(.L_15 - .L_14)
.L_14:
        /*002c*/ 	.word	0x00000000
        /*0030*/ 	.short	0x0000
        /*0032*/ 	.short	0x0000
        /*0034*/ 	.byte	0x00, 0xf0, 0x21, 0x00


	//----- nvinfo : EIATTR_SPARSE_MMA_MASK
	.align		4
.L_15:
        /*0038*/ 	.byte	0x03, 0x50
        /*003a*/ 	.short	0x0000


	//----- nvinfo : EIATTR_MAXREG_COUNT
	.align		4
        /*003c*/ 	.byte	0x03, 0x1b
        /*003e*/ 	.short	0x00ff


	//----- nvinfo : EIATTR_COOP_GROUP_MASK_REGIDS
	.align		4
        /*0040*/ 	.byte	0x04, 0x29
        /*0042*/ 	.short	(.L_17 - .L_16)


	//   ....[0]....
.L_16:
        /*0044*/ 	.word	0xffffffff


	//----- nvinfo : EIATTR_COOP_GROUP_INSTR_OFFSETS
	.align		4
.L_17:
        /*0048*/ 	.byte	0x04, 0x28
        /*004a*/ 	.short	(.L_19 - .L_18)


	//   ....[0]....
.L_18:
        /*004c*/ 	.word	0x000008c0


	//----- nvinfo : EIATTR_EXIT_INSTR_OFFSETS
	.align		4
.L_19:
        /*0050*/ 	.byte	0x04, 0x1c
        /*0052*/ 	.short	(.L_21 - .L_20)


	//   ....[0]....
.L_20:
        /*0054*/ 	.word	0x000018c0


	//   ....[1]....
        /*0058*/ 	.word	0x00001910


	//----- nvinfo : EIATTR_MAX_THREADS
	.align		4
.L_21:
        /*005c*/ 	.byte	0x04, 0x05
        /*005e*/ 	.short	(.L_23 - .L_22)
.L_22:
        /*0060*/ 	.word	0x00000100
        /*0064*/ 	.word	0x00000001
        /*0068*/ 	.word	0x00000001


	//----- nvinfo : EIATTR_CBANK_PARAM_SIZE
	.align		4
.L_23:
        /*006c*/ 	.byte	0x03, 0x19
        /*006e*/ 	.short	0x0018


	//----- nvinfo : EIATTR_PARAM_CBANK
	.align		4
        /*0070*/ 	.byte	0x04, 0x0a
        /*0072*/ 	.short	(.L_25 - .L_24)
	.align		4
.L_24:
        /*0074*/ 	.word	index@(.nv.constant0.triton_mm)
        /*0078*/ 	.short	0x0210
        /*007a*/ 	.short	0x0018


	//----- nvinfo : EIATTR_SW_WAR
	.align		4
.L_25:
        /*007c*/ 	.byte	0x04, 0x36
        /*007e*/ 	.short	(.L_27 - .L_26)
.L_26:
        /*0080*/ 	.word	0x00000008
.L_27:


//--------------------- .nv.callgraph             --------------------------
	.section	.nv.callgraph,"",@"SHT_CUDA_CALLGRAPH"
	.align	4
	.sectionentsize	8
	.align		4
        /*0000*/ 	.word	0x00000000
	.align		4
        /*0004*/ 	.word	0xffffffff
	.align		4
        /*0008*/ 	.word	0x00000000
	.align		4
        /*000c*/ 	.word	0xfffffffe
	.align		4
        /*0010*/ 	.word	0x00000000
	.align		4
        /*0014*/ 	.word	0xfffffffd
	.align		4
        /*0018*/ 	.word	0x00000000
	.align		4
        /*001c*/ 	.word	0xfffffffc


//--------------------- .text.triton_mm           --------------------------
	.section	.text.triton_mm,"ax",@progbits
	.sectionflags	@"SHF_BARRIERS=1"
	.align	128
        .global         triton_mm
        .type           triton_mm,@function
        .size           triton_mm,(.L_x_2 - triton_mm)
        .other          triton_mm,@"STO_CUDA_ENTRY STV_DEFAULT"
triton_mm:
.text.triton_mm:
[----:B------:R-:W1:Y:S01]  /*0000*/  LDC R1, c[0x0][0x28] ;  /* 0x00000a00ff017b82 */ /* 0x000e620000000800 */
[----:B------:R-:W2:Y:S01]  /*0010*/  S2R R9, SR_CTAID.X ;  /* 0x0000000000097919 */ /* 0x000ea20000002500 */
[----:B------:R-:W-:-:S06]  /*0020*/  IMAD.MOV.U32 R5, RZ, RZ, -0x8 ;  /* 0xfffffff8ff057424 */ /* 0x000fcc00078e00ff */
[----:B------:R-:W3:Y:S01]  /*0030*/  S2UR UR4, SR_CgaCtaId ;  /* 0x00000000000479c3 */ /* 0x000ee20000008800 */
[----:B------:R-:W-:Y:S01]  /*0040*/  UMOV UR6, 0x400 ;  /* 0x0000040000067882 */ /* 0x000fe20000000000 */
[----:B------:R-:W-:Y:S01]  /*0050*/  ULDC.64 UR18, c[0x0][0x208] ;  /* 0x0000820000127ab9 */ /* 0x000fe20000000a00 */
[----:B------:R-:W-:Y:S01]  /*0060*/  IMAD.MOV.U32 R22, RZ, RZ, 0x2 ;  /* 0x00000002ff167424 */ /* 0x000fe200078e00ff */
[----:B------:R-:W-:Y:S01]  /*0070*/  CS2R R24, SRZ ;  /* 0x0000000000187805 */ /* 0x000fe2000001ff00 */
[----:B------:R-:W-:Y:S01]  /*0080*/  IMAD.MOV.U32 R18, RZ, RZ, -0x20 ;  /* 0xffffffe0ff127424 */ /* 0x000fe200078e00ff */
[----:B------:R-:W-:Y:S02]  /*0090*/  CS2R R26, SRZ ;  /* 0x00000000001a7805 */ /* 0x000fe4000001ff00 */
[----:B------:R-:W-:Y:S01]  /*00a0*/  CS2R R28, SRZ ;  /* 0x00000000001c7805 */ /* 0x000fe2000001ff00 */
[----:B------:R-:W4:Y:S01]  /*00b0*/  LDC.64 R14, c[0x0][0x210] ;  /* 0x00008400ff0e7b82 */ /* 0x000f220000000a00 */
[----:B------:R-:W-:-:S02]  /*00c0*/  CS2R R30, SRZ ;  /* 0x00000000001e7805 */ /* 0x000fc4000001ff00 */
[----:B------:R-:W-:Y:S02]  /*00d0*/  CS2R R32, SRZ ;  /* 0x0000000000207805 */ /* 0x000fe4000001ff00 */
[----:B------:R-:W-:Y:S02]  /*00e0*/  CS2R R34, SRZ ;  /* 0x0000000000227805 */ /* 0x000fe4000001ff00 */
[----:B------:R-:W-:Y:S02]  /*00f0*/  CS2R R36, SRZ ;  /* 0x0000000000247805 */ /* 0x000fe4000001ff00 */
[----:B------:R-:W-:Y:S02]  /*0100*/  CS2R R38, SRZ ;  /* 0x0000000000267805 */ /* 0x000fe4000001ff00 */
[----:B------:R-:W-:Y:S02]  /*0110*/  CS2R R40, SRZ ;  /* 0x0000000000287805 */ /* 0x000fe4000001ff00 */
[----:B------:R-:W-:Y:S01]  /*0120*/  CS2R R42, SRZ ;  /* 0x00000000002a7805 */ /* 0x000fe2000001ff00 */
[----:B------:R-:W5:Y:S01]  /*0130*/  LDC.64 R20, c[0x0][0x218] ;  /* 0x00008600ff147b82 */ /* 0x000f620000000a00 */
[----:B------:R-:W-:-:S02]  /*0140*/  CS2R R44, SRZ ;  /* 0x00000000002c7805 */ /* 0x000fc4000001ff00 */
[----:B------:R-:W-:Y:S02]  /*0150*/  CS2R R46, SRZ ;  /* 0x00000000002e7805 */ /* 0x000fe4000001ff00 */
[----:B------:R-:W-:Y:S02]  /*0160*/  CS2R R48, SRZ ;  /* 0x0000000000307805 */ /* 0x000fe4000001ff00 */
[----:B------:R-:W-:Y:S02]  /*0170*/  CS2R R50, SRZ ;  /* 0x0000000000327805 */ /* 0x000fe4000001ff00 */
[----:B------:R-:W-:Y:S02]  /*0180*/  CS2R R52, SRZ ;  /* 0x0000000000347805 */ /* 0x000fe4000001ff00 */
[----:B------:R-:W-:Y:S01]  /*0190*/  CS2R R54, SRZ ;  /* 0x0000000000367805 */ /* 0x000fe2000001ff00 */
[----:B---3--:R-:W-:-:S03]  /*01a0*/  UPRMT UR6, UR4, 0x654, UR6 ;  /* 0x0000065404067896 */ /* 0x008fc60008000006 */
[----:B------:R-:W-:Y:S01]  /*01b0*/  UMOV UR4, 0xffffffff ;  /* 0xffffffff00047882 */ /* 0x000fe20000000000 */
[----:B--2---:R-:W-:-:S05]  /*01c0*/  IMAD.HI R0, R9, 0x2aaaaaab, RZ ;  /* 0x2aaaaaab09007827 */ /* 0x004fca00078e02ff */
[----:B------:R-:W-:-:S04]  /*01d0*/  SHF.R.U32.HI R3, RZ, 0x1f, R0 ;  /* 0x0000001fff037819 */ /* 0x000fc80000011600 */
[----:B------:R-:W-:-:S05]  /*01e0*/  LEA.HI.SX32 R4, R0, R3, 0x1a ;  /* 0x0000000300047211 */ /* 0x000fca00078fd2ff */
[C---:B------:R-:W-:Y:S02]  /*01f0*/  IMAD R0, R4.reuse, R5, 0x20 ;  /* 0x0000002004007424 */ /* 0x040fe400078e0205 */
[----:B------:R-:W-:-:S03]  /*0200*/  IMAD R6, R4, -0x180, R9 ;  /* 0xfffffe8004067824 */ /* 0x000fc600078e0209 */
[----:B------:R-:W-:Y:S02]  /*0210*/  VIMNMX R5, R0, 0x8, PT ;  /* 0x0000000800057848 */ /* 0x000fe40003fe0100 */
[----:B------:R-:W-:Y:S02]  /*0220*/  IABS R10, R6 ;  /* 0x00000006000a7213 */ /* 0x000fe40000000000 */
[-C--:B------:R-:W-:Y:S02]  /*0230*/  IABS R8, R5.reuse ;  /* 0x0000000500087213 */ /* 0x080fe40000000000 */
[-C--:B------:R-:W-:Y:S02]  /*0240*/  IABS R11, R5.reuse ;  /* 0x00000005000b7213 */ /* 0x080fe40000000000 */
[----:B------:R-:W2:Y:S01]  /*0250*/  I2F.RP R0, R8 ;  /* 0x0000000800007306 */ /* 0x000ea20000209400 */
[----:B------:R-:W-:Y:S02]  /*0260*/  LOP3.LUT R6, R6, R5, RZ, 0x3c, !PT ;  /* 0x0000000506067212 */ /* 0x000fe400078e3cff */
[----:B------:R-:W-:-:S05]  /*0270*/  IMAD.MOV R11, RZ, RZ, -R11 ;  /* 0x000000ffff0b7224 */ /* 0x000fca00078e0a0b */
[----:B--2---:R-:W2:Y:S02]  /*0280*/  MUFU.RCP R0, R0 ;  /* 0x0000000000007308 */ /* 0x004ea40000001000 */
[----:B--2---:R-:W-:Y:S01]  /*0290*/  VIADD R2, R0, 0xffffffe ;  /* 0x0ffffffe00027836 */ /* 0x004fe20000000000 */
[----:B------:R-:W-:-:S05]  /*02a0*/  IABS R0, R9 ;  /* 0x0000000900007213 */ /* 0x000fca0000000000 */
[----:B------:R2:W3:Y:S02]  /*02b0*/  F2I.FTZ.U32.TRUNC.NTZ R3, R2 ;  /* 0x0000000200037305 */ /* 0x0004e4000021f000 */
[----:B--2---:R-:W-:Y:S02]  /*02c0*/  IMAD.MOV.U32 R2, RZ, RZ, RZ ;  /* 0x000000ffff027224 */ /* 0x004fe400078e00ff */
[----:B---3--:R-:W-:-:S04]  /*02d0*/  IMAD.MOV R7, RZ, RZ, -R3 ;  /* 0x000000ffff077224 */ /* 0x008fc800078e0a03 */
[----:B------:R-:W-:-:S04]  /*02e0*/  IMAD R7, R7, R8, RZ ;  /* 0x0000000807077224 */ /* 0x000fc800078e02ff */
[----:B------:R-:W-:-:S06]  /*02f0*/  IMAD.HI.U32 R3, R3, R7, R2 ;  /* 0x0000000703037227 */ /* 0x000fcc00078e0002 */
[----:B------:R-:W-:-:S04]  /*0300*/  IMAD.HI.U32 R2, R3, R10, RZ ;  /* 0x0000000a03027227 */ /* 0x000fc800078e00ff */
[----:B------:R-:W-:Y:S02]  /*0310*/  IMAD R7, R2, R11, R10 ;  /* 0x0000000b02077224 */ /* 0x000fe400078e020a */
[----:B------:R-:W-:-:S03]  /*0320*/  IMAD.HI.U32 R3, R3, R0, RZ ;  /* 0x0000000003037227 */ /* 0x000fc600078e00ff */
[C---:B------:R-:W-:Y:S01]  /*0330*/  ISETP.GT.U32.AND P1, PT, R8.reuse, R7, PT ;  /* 0x000000070800720c */ /* 0x040fe20003f24070 */
[----:B------:R-:W-:Y:S02]  /*0340*/  IMAD R3, R3, R11, R0 ;  /* 0x0000000b03037224 */ /* 0x000fe400078e0200 */
[----:B------:R-:W2:Y:S03]  /*0350*/  S2R R0, SR_TID.X ;  /* 0x0000000000007919 */ /* 0x000ea60000002100 */
[----:B------:R-:W-:-:S07]  /*0360*/  ISETP.GT.U32.AND P0, PT, R8, R3, PT ;  /* 0x000000030800720c */ /* 0x000fce0003f04070 */
[--C-:B------:R-:W-:Y:S02]  /*0370*/  @!P1 IMAD.IADD R7, R7, 0x1, -R8.reuse ;  /* 0x0000000107079824 */ /* 0x100fe400078e0a08 */
[----:B------:R-:W-:Y:S01]  /*0380*/  @!P1 VIADD R2, R2, 0x1 ;  /* 0x0000000102029836 */ /* 0x000fe20000000000 */
[----:B------:R-:W-:Y:S02]  /*0390*/  ISETP.NE.AND P1, PT, R5, RZ, PT ;  /* 0x000000ff0500720c */ /* 0x000fe40003f25270 */
[----:B------:R-:W-:Y:S01]  /*03a0*/  ISETP.GE.U32.AND P2, PT, R7, R8, PT ;  /* 0x000000080700720c */ /* 0x000fe20003f46070 */
[----:B------:R-:W-:Y:S01]  /*03b0*/  @!P0 IMAD.IADD R3, R3, 0x1, -R8 ;  /* 0x0000000103038824 */ /* 0x000fe200078e0a08 */
[----:B------:R-:W-:Y:S02]  /*03c0*/  ISETP.GE.AND P0, PT, R6, RZ, PT ;  /* 0x000000ff0600720c */ /* 0x000fe40003f06270 */
[----:B------:R-:W-:Y:S02]  /*03d0*/  LOP3.LUT R5, RZ, R5, RZ, 0x33, !PT ;  /* 0x00000005ff057212 */ /* 0x000fe400078e33ff */
[----:B------:R-:W-:-:S07]  /*03e0*/  ISETP.GT.U32.AND P3, PT, R8, R3, PT ;  /* 0x000000030800720c */ /* 0x000fce0003f64070 */
[----:B------:R-:W-:Y:S01]  /*03f0*/  @P2 VIADD R2, R2, 0x1 ;  /* 0x0000000102022836 */ /* 0x000fe20000000000 */
[----:B------:R-:W-:-:S03]  /*0400*/  ISETP.GE.AND P2, PT, R9, RZ, PT ;  /* 0x000000ff0900720c */ /* 0x000fc60003f46270 */
[----:B------:R-:W-:Y:S01]  /*0410*/  IMAD.MOV.U32 R6, RZ, RZ, R2 ;  /* 0x000000ffff067224 */ /* 0x000fe200078e0002 */
[----:B--2---:R-:W-:Y:S01]  /*0420*/  SHF.R.U32.HI R11, RZ, 0x2, R0 ;  /* 0x00000002ff0b7819 */ /* 0x004fe20000011600 */
[----:B------:R-:W-:Y:S02]  /*0430*/  @!P3 IMAD.IADD R3, R3, 0x1, -R8 ;  /* 0x000000010303b824 */ /* 0x000fe400078e0a08 */
[----:B------:R-:W-:Y:S01]  /*0440*/  @!P0 IMAD.MOV R6, RZ, RZ, -R6 ;  /* 0x000000ffff068224 */ /* 0x000fe200078e0a06 */
[----:B------:R-:W-:Y:S01]  /*0450*/  SGXT.U32 R11, R11, 0x6 ;  /* 0x000000060b0b781a */ /* 0x000fe20000000000 */
[----:B------:R-:W-:-:S03]  /*0460*/  IMAD.MOV.U32 R2, RZ, RZ, R3 ;  /* 0x000000ffff027224 */ /* 0x000fc600078e0003 */
[----:B------:R-:W-:Y:S01]  /*0470*/  SEL R3, R5, R6, !P1 ;  /* 0x0000000605037207 */ /* 0x000fe20004800000 */
[----:B------:R-:W-:-:S04]  /*0480*/  @!P2 IMAD.MOV R2, RZ, RZ, -R2 ;  /* 0x000000ffff02a224 */ /* 0x000fc800078e0a02 */
[----:B------:R-:W-:Y:S01]  /*0490*/  IMAD.SHL.U32 R3, R3, 0x40, RZ ;  /* 0x0000004003037824 */ /* 0x000fe200078e00ff */
[----:B------:R-:W-:-:S04]  /*04a0*/  SEL R5, R5, R2, !P1 ;  /* 0x0000000205057207 */ /* 0x000fc80004800000 */
[----:B------:R-:W-:Y:S01]  /*04b0*/  LOP3.LUT R7, R3, R11, RZ, 0xfc, !PT ;  /* 0x0000000b03077212 */ /* 0x000fe200078efcff */
[----:B------:R-:W-:-:S04]  /*04c0*/  IMAD R5, R4, 0x8, R5 ;  /* 0x0000000804057824 */ /* 0x000fc800078e0205 */
[----:B------:R-:W-:Y:S01]  /*04d0*/  IMAD.HI R6, R7, 0x2aaaaaab, RZ ;  /* 0x2aaaaaab07067827 */ /* 0x000fe200078e02ff */
[----:B------:R-:W-:-:S03]  /*04e0*/  SHF.R.S32.HI R4, RZ, 0x18, R5 ;  /* 0x00000018ff047819 */ /* 0x000fc60000011405 */
[----:B------:R-:W-:Y:S01]  /*04f0*/  IMAD.SHL.U32 R2, R5, 0x80, RZ ;  /* 0x0000008005027824 */ /* 0x000fe200078e00ff */
[----:B------:R-:W-:Y:S02]  /*0500*/  SHF.R.U32.HI R9, RZ, 0x1f, R6 ;  /* 0x0000001fff097819 */ /* 0x000fe40000011606 */
[----:B------:R-:W-:Y:S02]  /*0510*/  SGXT R4, R4, 0x1 ;  /* 0x000000010404781a */ /* 0x000fe40000000200 */
[----:B------:R-:W-:Y:S02]  /*0520*/  LOP3.LUT R5, R2, R11, RZ, 0xfc, !PT ;  /* 0x0000000b02057212 */ /* 0x000fe400078efcff */
[----:B------:R-:W-:Y:S02]  /*0530*/  LEA.HI R10, R6, R9, RZ, 0x17 ;  /* 0x00000009060a7211 */ /* 0x000fe400078fb8ff */
[----:B------:R-:W-:Y:S02]  /*0540*/  LOP3.LUT R6, R2, 0x40, R11, 0xfe, !PT ;  /* 0x0000004002067812 */ /* 0x000fe400078efe0b */
[----:B------:R-:W-:Y:S01]  /*0550*/  LEA.HI R8, R4, R5, RZ, 0xc ;  /* 0x0000000504087211 */ /* 0x000fe200078f60ff */
[----:B------:R-:W-:Y:S01]  /*0560*/  IMAD R12, R10, -0xc00, R7 ;  /* 0xfffff4000a0c7824 */ /* 0x000fe200078e0207 */
[----:B------:R-:W-:Y:S01]  /*0570*/  LEA.HI R7, R4, R6, RZ, 0xc ;  /* 0x0000000604077211 */ /* 0x000fe200078f60ff */
[----:B------:R-:W-:Y:S01]  /*0580*/  IMAD.SHL.U32 R4, R0, 0x8, RZ ;  /* 0x0000000800047824 */ /* 0x000fe200078e00ff */
[----:B------:R-:W-:-:S02]  /*0590*/  LOP3.LUT R8, R8, 0xff000, RZ, 0xc0, !PT ;  /* 0x000ff00008087812 */ /* 0x000fc400078ec0ff */
[----:B------:R-:W-:Y:S02]  /*05a0*/  LOP3.LUT R7, R7, 0xff000, RZ, 0xc0, !PT ;  /* 0x000ff00007077812 */ /* 0x000fe400078ec0ff */
[----:B------:R-:W-:Y:S01]  /*05b0*/  LOP3.LUT R9, R4, 0x18, R0, 0x48, !PT ;  /* 0x0000001804097812 */ /* 0x000fe200078e4800 */
[----:B------:R-:W-:Y:S01]  /*05c0*/  IMAD.IADD R8, R5, 0x1, -R8 ;  /* 0x0000000105087824 */ /* 0x000fe200078e0a08 */
[C---:B------:R-:W-:Y:S01]  /*05d0*/  LOP3.LUT R10, R11.reuse, 0x40, RZ, 0xfc, !PT ;  /* 0x000000400b0a7812 */ /* 0x040fe200078efcff */
[----:B------:R-:W-:Y:S01]  /*05e0*/  IMAD.IADD R6, R6, 0x1, -R7 ;  /* 0x0000000106067824 */ /* 0x000fe200078e0a07 */
[----:B------:R-:W-:Y:S01]  /*05f0*/  LOP3.LUT R5, R4, 0x18, RZ, 0xc0, !PT ;  /* 0x0000001804057812 */ /* 0x000fe200078ec0ff */
[--C-:B------:R-:W-:Y:S02]  /*0600*/  IMAD R11, R11, 0x20, R9.reuse ;  /* 0x000000200b0b7824 */ /* 0x100fe400078e0209 */
[----:B------:R-:W-:Y:S02]  /*0610*/  IMAD R10, R10, 0x20, R9 ;  /* 0x000000200a0a7824 */ /* 0x000fe400078e0209 */
[----:B------:R-:W-:-:S02]  /*0620*/  IMAD R9, R8, 0x3000, R5 ;  /* 0x0000300008097824 */ /* 0x000fc400078e0205 */
[--C-:B------:R-:W-:Y:S02]  /*0630*/  IMAD R13, R12, 0x3000, R5.reuse ;  /* 0x000030000c0d7824 */ /* 0x100fe400078e0205 */
[----:B------:R-:W-:Y:S01]  /*0640*/  IMAD R7, R6, 0x3000, R5 ;  /* 0x0000300006077824 */ /* 0x000fe200078e0205 */
[----:B------:R-:W-:Y:S01]  /*0650*/  LEA R5, R11, UR6, 0x1 ;  /* 0x000000060b057c11 */ /* 0x000fe2000f8e08ff */
[----:B----4-:R-:W-:-:S04]  /*0660*/  IMAD.WIDE R8, R9, 0x2, R14 ;  /* 0x0000000209087825 */ /* 0x010fc800078e020e */
[----:B-1---5:R-:W-:Y:S01]  /*0670*/  IMAD.WIDE R20, R13, 0x2, R20 ;  /* 0x000000020d147825 */ /* 0x022fe200078e0214 */
[----:B------:R-:W-:Y:S01]  /*0680*/  LEA R13, R10, UR6, 0x1 ;  /* 0x000000060a0d7c11 */ /* 0x000fe2000f8e08ff */
[----:B------:R-:W-:Y:S01]  /*0690*/  @!PT LDS RZ, [RZ] ;  /* 0x00000000fffff984 */ /* 0x000fe20000000800 */
[----:B------:R-:W-:Y:S01]  /*06a0*/  @!PT LDS RZ, [RZ] ;  /* 0x00000000fffff984 */ /* 0x000fe20000000800 */
[----:B------:R-:W-:Y:S01]  /*06b0*/  @!PT LDS RZ, [RZ] ;  /* 0x00000000fffff984 */ /* 0x000fe20000000800 */
[----:B------:R-:W-:Y:S01]  /*06c0*/  LDGSTS.E.BYPASS.128 [R5], desc[UR18][R8.64] ;  /* 0x0000000008057fae */ /* 0x000fe2000b901c52 */
[----:B------:R-:W-:Y:S01]  /*06d0*/  IADD3 R6, P2, R8, 0xc0, RZ ;  /* 0x000000c008067810 */ /* 0x000fe20007f5e0ff */
[----:B------:R-:W-:Y:S01]  /*06e0*/  IMAD.WIDE R14, R7, 0x2, R14 ;  /* 0x00000002070e7825 */ /* 0x000fe200078e020e */
[----:B------:R-:W-:-:S03]  /*06f0*/  IADD3 R12, P0, R20, 0xc0, RZ ;  /* 0x000000c0140c7810 */ /* 0x000fc60007f1e0ff */
[----:B------:R-:W-:Y:S01]  /*0700*/  IMAD.X R7, RZ, RZ, R9, P2 ;  /* 0x000000ffff077224 */ /* 0x000fe200010e0609 */
[----:B------:R-:W-:Y:S01]  /*0710*/  LDGSTS.E.BYPASS.128 [R13], desc[UR18][R14.64] ;  /* 0x000000000e0d7fae */ /* 0x000fe2000b901c52 */
[----:B------:R-:W-:Y:S01]  /*0720*/  IADD3 R16, P1, R14, 0xc0, RZ ;  /* 0x000000c00e107810 */ /* 0x000fe20007f3e0ff */
[----:B------:R-:W-:Y:S02]  /*0730*/  IMAD.X R19, RZ, RZ, R21, P0 ;  /* 0x000000ffff137224 */ /* 0x000fe400000e0615 */
[----:B------:R-:W0:Y:S02]  /*0740*/  LDGDEPBAR ;  /* 0x00000000000079af */ /* 0x000e240000000000 */
[----:B------:R-:W-:Y:S02]  /*0750*/  IMAD.X R17, RZ, RZ, R15, P1 ;  /* 0x000000ffff117224 */ /* 0x000fe400008e060f */
[----:B------:R-:W-:Y:S04]  /*0760*/  LDGSTS.E.BYPASS.128 [R5+0x8000], desc[UR18][R20.64] ;  /* 0x0800000014057fae */ /* 0x000fe8000b901c52 */
[----:B------:R-:W0:Y:S01]  /*0770*/  LDGDEPBAR ;  /* 0x00000000000079af */ /* 0x000e220000000000 */
[----:B------:R-:W-:Y:S06]  /*0780*/  BAR.SYNC.DEFER_BLOCKING 0x0 ;  /* 0x0000000000007b1d */ /* 0x000fec0000010000 */
[----:B------:R-:W-:Y:S01]  /*0790*/  @!PT LDS RZ, [RZ] ;  /* 0x00000000fffff984 */ /* 0x000fe20000000800 */
[----:B------:R-:W-:Y:S01]  /*07a0*/  @!PT LDS RZ, [RZ] ;  /* 0x00000000fffff984 */ /* 0x000fe20000000800 */
[----:B------:R-:W-:Y:S01]  /*07b0*/  @!PT LDS RZ, [RZ] ;  /* 0x00000000fffff984 */ /* 0x000fe20000000800 */
[----:B------:R-:W-:Y:S04]  /*07c0*/  LDGSTS.E.BYPASS.128 [R5+0x2000], desc[UR18][R8.64+0x40] ;  /* 0x0200004008057fae */ /* 0x000fe8000b901c52 */
[----:B------:R-:W-:Y:S04]  /*07d0*/  LDGSTS.E.BYPASS.128 [R13+0x2000], desc[UR18][R14.64+0x40] ;  /* 0x020000400e0d7fae */ /* 0x000fe8000b901c52 */
[----:B------:R-:W0:Y:S04]  /*07e0*/  LDGDEPBAR ;  /* 0x00000000000079af */ /* 0x000e280000000000 */
[----:B------:R-:W-:Y:S04]  /*07f0*/  LDGSTS.E.BYPASS.128 [R5+0x9000], desc[UR18][R20.64+0x40] ;  /* 0x0900004014057fae */ /* 0x000fe8000b901c52 */
[----:B------:R-:W0:Y:S01]  /*0800*/  LDGDEPBAR ;  /* 0x00000000000079af */ /* 0x000e220000000000 */
[----:B------:R-:W-:Y:S06]  /*0810*/  BAR.SYNC.DEFER_BLOCKING 0x0 ;  /* 0x0000000000007b1d */ /* 0x000fec0000010000 */
[----:B------:R-:W-:Y:S01]  /*0820*/  @!PT LDS RZ, [RZ] ;  /* 0x00000000fffff984 */ /* 0x000fe20000000800 */
[----:B------:R-:W-:Y:S01]  /*0830*/  @!PT LDS RZ, [RZ] ;  /* 0x00000000fffff984 */ /* 0x000fe20000000800 */
[----:B------:R-:W-:Y:S01]  /*0840*/  @!PT LDS RZ, [RZ] ;  /* 0x00000000fffff984 */ /* 0x000fe20000000800 */
[----:B------:R-:W-:Y:S04]  /*0850*/  LDGSTS.E.BYPASS.128 [R5+0x4000], desc[UR18][R8.64+0x80] ;  /* 0x0400008008057fae */ /* 0x000fe8000b901c52 */
[----:B------:R1:W-:Y:S04]  /*0860*/  LDGSTS.E.BYPASS.128 [R13+0x4000], desc[UR18][R14.64+0x80] ;  /* 0x040000800e0d7fae */ /* 0x0003e8000b901c52 */
[----:B------:R-:W0:Y:S04]  /*0870*/  LDGDEPBAR ;  /* 0x00000000000079af */ /* 0x000e280000000000 */
[----:B------:R2:W-:Y:S04]  /*0880*/  LDGSTS.E.BYPASS.128 [R5+0xa000], desc[UR18][R20.64+0x80] ;  /* 0x0a00008014057fae */ /* 0x0005e8000b901c52 */
[----:B------:R-:W0:Y:S01]  /*0890*/  LDGDEPBAR ;  /* 0x00000000000079af */ /* 0x000e220000000000 */
[----:B-1----:R-:W-:-:S04]  /*08a0*/  SHF.R.U32.HI R13, RZ, 0x5, R0 ;  /* 0x00000005ff0d7819 */ /* 0x002fc80000011600 */
[----:B--2---:R-:W-:-:S07]  /*08b0*/  LOP3.LUT R20, R13, 0x7fffffc, RZ, 0xc0, !PT ;  /* 0x07fffffc0d147812 */ /* 0x004fce00078ec0ff */
.L_x_0:
[----:B------:R-:W1:Y:S01]  /*08c0*/  SHFL.IDX PT, R8, R20, RZ, 0x1f ;  /* 0x00001fff14087589 */ /* 0x000e6200000e0000 */
[----:B------:R-:W-:Y:S01]  /*08d0*/  UIADD3 UR4, UR4, 0x1, URZ ;  /* 0x0000000104047890 */ /* 0x000fe2000fffe03f */
[----:B------:R-:W-:-:S04]  /*08e0*/  DEPBAR.LE SB0, 0x4 ;  /* 0x000081000000791a */ /* 0x000fc80000000000 */
[----:B------:R-:W-:Y:S01]  /*08f0*/  UISETP.GE.AND UP0, UPT, UR4, 0x4, UPT ;  /* 0x000000040400788c */ /* 0x000fe2000bf06270 */
[----:B------:R-:W-:Y:S01]  /*0900*/  BAR.SYNC.DEFER_BLOCKING 0x0 ;  /* 0x0000000000007b1d */ /* 0x000fe20000010000 */
[----:B------:R-:W-:Y:S02]  /*0910*/  VIADD R22, R22, 0x1 ;  /* 0x0000000116167836 */ /* 0x000fe40000000000 */
[----:B------:R-:W-:Y:S01]  /*0920*/  USEL UR16, UR4, URZ, !UP0 ;  /* 0x0000003f04107287 */ /* 0x000fe2000c000000 */
[----:B------:R-:W-:Y:S02]  /*0930*/  IMAD.MOV.U32 R14, RZ, RZ, R12 ;  /* 0x000000ffff0e7224 */ /* 0x000fe400078e000c */
[----:B------:R-:W-:Y:S01]  /*0940*/  UMOV UR11, 0x80000020 ;  /* 0x80000020000b7882 */ /* 0x000fe20000000000 */
[----:B------:R-:W-:Y:S01]  /*0950*/  ULEA UR4, UR16, UR6, 0xd ;  /* 0x0000000610047291 */ /* 0x000fe2000f8e683f */
[----:B------:R-:W-:Y:S01]  /*0960*/  ISETP.GE.AND P1, PT, R22, 0x4, PT ;  /* 0x000000041600780c */ /* 0x000fe20003f26270 */
[----:B------:R-:W-:-:S02]  /*0970*/  VIADD R12, R18, 0x40 ;  /* 0x00000040120c7836 */ /* 0x000fc40000000000 */
[----:B------:R-:W-:Y:S01]  /*0980*/  USHF.R.U32.HI UR4, URZ, 0x4, UR4 ;  /* 0x000000043f047899 */ /* 0x000fe20008011604 */
[----:B------:R-:W-:-:S03]  /*0990*/  SEL R22, R22, RZ, !P1 ;  /* 0x000000ff16167207 */ /* 0x000fc60004800000 */
[----:B------:R-:W-:Y:S01]  /*09a0*/  ULOP3.LUT UR4, UR4, 0x3fff, URZ, 0xc0, !UPT ;  /* 0x00003fff04047892 */ /* 0x000fe2000f8ec03f */
[----:B-1----:R-:W-:Y:S01]  /*09b0*/  R2UR UR5, R8 ;  /* 0x00000000080572ca */ /* 0x002fe200000e0000 */
[----:B------:R-:W-:-:S05]  /*09c0*/  VIADD R8, R18, 0x20 ;  /* 0x0000002012087836 */ /* 0x000fca0000000000 */
[----:B------:R-:W-:Y:S01]  /*09d0*/  ISETP.GE.U32.AND P0, PT, R8, 0x2fa0, PT ;  /* 0x00002fa00800780c */ /* 0x000fe20003f06070 */
[----:B------:R-:W-:Y:S01]  /*09e0*/  WARPGROUP.ARRIVE ;  /* 0x00000000000079c5 */ /* 0x000fe20000000000 */
[----:B------:R-:W-:-:S05]  /*09f0*/  LEA R8, R22, UR6, 0xd ;  /* 0x0000000616087c11 */ /* 0x000fca000f8e68ff */
[----:B------:R-:W-:Y:S01]  /*0a00*/  USHF.L.U32 UR7, UR5, 0x6, URZ ;  /* 0x0000000605077899 */ /* 0x000fe2000800063f */
[--C-:B------:R-:W-:Y:S01]  /*0a10*/  IMAD R9, R11, 0x2, R8.reuse ;  /* 0x000000020b097824 */ /* 0x100fe200078e0208 */
[----:B------:R-:W-:Y:S01]  /*0a20*/  ULEA UR5, UR16, UR6, 0xc ;  /* 0x0000000610057291 */ /* 0x000fe2000f8e603f */
[----:B------:R-:W-:Y:S01]  /*0a30*/  IMAD R15, R10, 0x2, R8 ;  /* 0x000000020a0f7824 */ /* 0x000fe200078e0208 */
[----:B------:R-:W-:Y:S01]  /*0a40*/  ULOP3.LUT UR7, UR7, 0x1c0, URZ, 0xc0, !UPT ;  /* 0x000001c007077892 */ /* 0x000fe2000f8ec03f */
[----:B------:R-:W-:Y:S01]  /*0a50*/  IMAD.MOV.U32 R8, RZ, RZ, R16 ;  /* 0x000000ffff087224 */ /* 0x000fe200078e0010 */
[----:B------:R-:W-:Y:S02]  /*0a60*/  UIADD3 UR5, UR5, 0x8000, URZ ;  /* 0x0000800005057890 */ /* 0x000fe4000fffe03f */
[----:B------:R-:W-:Y:S02]  /*0a70*/  UIADD3 UR12, UP0, UR7, UR4, URZ ;  /* 0x00000004070c7290 */ /* 0x000fe4000ff1e03f */
[----:B------:R-:W-:-:S02]  /*0a80*/  USHF.R.U32.HI UR5, URZ, 0x4, UR5 ;  /* 0x000000043f057899 */ /* 0x000fc40008011605 */
[----:B------:R-:W-:Y:S02]  /*0a90*/  UIADD3.X UR13, URZ, URZ, URZ, UP0, !UPT ;  /* 0x0000003f3f0d7290 */ /* 0x000fe400087fe43f */
[----:B------:R-:W-:Y:S02]  /*0aa0*/  ULOP3.LUT UR4, UR5, 0x3fff, URZ, 0xc0, !UPT ;  /* 0x00003fff05047892 */ /* 0x000fe4000f8ec03f */
[----:B------:R-:W-:Y:S02]  /*0ab0*/  ULOP3.LUT UR8, UR12, 0x2000000, URZ, 0xfc, !UPT ;  /* 0x020000000c087892 */ /* 0x000fe4000f8efc3f */
[----:B------:R-:W-:Y:S02]  /*0ac0*/  ULOP3.LUT UR10, UR4, 0x1000000, URZ, 0xfc, !UPT ;  /* 0x01000000040a7892 */ /* 0x000fe4000f8efc3f */
[----:B------:R-:W-:Y:S01]  /*0ad0*/  ULOP3.LUT UR9, UR13, 0x80000020, URZ, 0xfc, !UPT ;  /* 0x800000200d097892 */ /* 0x000fe2000f8efc3f */
[----:B------:R-:W-:Y:S01]  /*0ae0*/  UMOV UR5, URZ ;  /* 0x0000003f00057c82 */ /* 0x000fe20008000000 */
[----:B------:R-:W-:-:S04]  /*0af0*/  UIADD3 UR16, UR16, 0x1, URZ ;  /* 0x0000000110107890 */ /* 0x000fc8000fffe03f */
[----:B------:R-:W-:-:S03]  /*0b00*/  UISETP.GE.AND UP0, UPT, UR16, 0x4, UPT ;  /* 0x000000041000788c */ /* 0x000fc6000bf06270 */
[----:B------:R-:W-:Y:S01]  /*0b10*/  HGMMA.64x64x16.F32.BF16 R24, gdesc[UR8], R24 ;  /* 0x00e00000081879f0 */ /* 0x000fe20008701818 */
[----:B------:R-:W-:Y:S01]  /*0b20*/  UMOV UR8, 0x2000002 ;  /* 0x0200000200087882 */ /* 0x000fe20000000000 */
[----:B------:R-:W-:Y:S01]  /*0b30*/  UMOV UR9, 0x80000020 ;  /* 0x8000002000097882 */ /* 0x000fe20000000000 */
[----:B------:R-:W-:Y:S01]  /*0b40*/  UMOV UR10, 0x1000002 ;  /* 0x01000002000a7882 */ /* 0x000fe20000000000 */
[----:B------:R-:W-:Y:S01]  /*0b50*/  UMOV UR11, 0x80000020 ;  /* 0x80000020000b7882 */ /* 0x000fe20000000000 */
[----:B------:R-:W-:Y:S02]  /*0b60*/  UIADD3.64 UR12, UR12, UR8, URZ ;  /* 0x000000080c0c7297 */ /* 0x000fe4000fffe03f */
[----:B------:R-:W-:Y:S02]  /*0b70*/  UIADD3.64 UR14, UR4, UR10, URZ ;  /* 0x0000000a040e7297 */ /* 0x000fe4000fffe03f */
[----:B------:R-:W-:-:S04]  /*0b80*/  USEL UR20, UR16, URZ, !UP0 ;  /* 0x0000003f10147287 */ /* 0x000fc8000c000000 */
[----:B------:R-:W-:Y:S02]  /*0b90*/  ULEA UR4, UR20, UR6, 0xd ;  /* 0x0000000614047291 */ /* 0x000fe4000f8e683f */
[----:B------:R-:W-:Y:S02]  /*0ba0*/  ULEA UR5, UR20, UR6, 0xc ;  /* 0x0000000614057291 */ /* 0x000fe4000f8e603f */
[----:B------:R-:W-:Y:S02]  /*0bb0*/  USHF.R.U32.HI UR4, URZ, 0x4, UR4 ;  /* 0x000000043f047899 */ /* 0x000fe40008011604 */
[----:B------:R-:W-:Y:S02]  /*0bc0*/  UIADD3 UR5, UR5, 0x8000, URZ ;  /* 0x0000800005057890 */ /* 0x000fe4000fffe03f */
[----:B------:R-:W-:Y:S02]  /*0bd0*/  ULOP3.LUT UR4, UR4, 0x3fff, URZ, 0xc0, !UPT ;  /* 0x00003fff04047892 */ /* 0x000fe4000f8ec03f */
[----:B------:R-:W-:-:S02]  /*0be0*/  USHF.R.U32.HI UR5, URZ, 0x4, UR5 ;  /* 0x000000043f057899 */ /* 0x000fc40008011605 */
[----:B------:R-:W-:Y:S02]  /*0bf0*/  UIADD3 UR16, UP0, UR7, UR4, URZ ;  /* 0x0000000407107290 */ /* 0x000fe4000ff1e03f */
[----:B------:R-:W-:Y:S02]  /*0c00*/  ULOP3.LUT UR4, UR5, 0x3fff, URZ, 0xc0, !UPT ;  /* 0x00003fff05047892 */ /* 0x000fe4000f8ec03f */
[----:B------:R-:W-:Y:S01]  /*0c10*/  UIADD3.X UR17, URZ, URZ, URZ, UP0, !UPT ;  /* 0x0000003f3f117290 */ /* 0x000fe200087fe43f */
[----:B------:R-:W-:Y:S01]  /*0c20*/  UMOV UR5, URZ ;  /* 0x0000003f00057c82 */ /* 0x000fe20008000000 */
[----:B------:R-:W-:-:S04]  /*0c30*/  UIADD3 UR20, UR20, 0x1, URZ ;  /* 0x0000000114147890 */ /* 0x000fc8000fffe03f */
[----:B------:R-:W-:-:S04]  /*0c40*/  UISETP.GE.AND UP0, UPT, UR20, 0x4, UPT ;  /* 0x000000041400788c */ /* 0x000fc8000bf06270 */
[----:B------:R-:W-:Y:S01]  /*0c50*/  USEL UR20, UR20, URZ, !UP0 ;  /* 0x0000003f14147287 */ /* 0x000fe2000c000000 */
[----:B------:R-:W-:Y:S01]  /*0c60*/  HGMMA.64x64x16.F32.BF16 R24, gdesc[UR12], R24, gsb0 ;  /* 0x00e000000c1879f0 */ /* 0x000fe20008001818 */
[----:B------:R-:W-:Y:S02]  /*0c70*/  ULOP3.LUT UR12, UR16, 0x2000000, URZ, 0xfc, !UPT ;  /* 0x02000000100c7892 */ /* 0x000fe4000f8efc3f */
[----:B------:R-:W-:Y:S02]  /*0c80*/  ULOP3.LUT UR14, UR4, 0x1000000, URZ, 0xfc, !UPT ;  /* 0x01000000040e7892 */ /* 0x000fe4000f8efc3f */
[----:B------:R-:W-:Y:S01]  /*0c90*/  ULOP3.LUT UR13, UR17, 0x80000020, URZ, 0xfc, !UPT ;  /* 0x80000020110d7892 */ /* 0x000fe2000f8efc3f */
[----:B------:R-:W-:Y:S01]  /*0ca0*/  UMOV UR15, 0x80000020 ;  /* 0x80000020000f7882 */ /* 0x000fe20000000000 */
[----:B------:R-:W-:Y:S02]  /*0cb0*/  WARPGROUP.DEPBAR.LE gsb0, 0x1 ;  /* 0x00008000000079c5 */ /* 0x000fe40000010100 */
[----:B------:R-:W-:Y:S06]  /*0cc0*/  BAR.SYNC.DEFER_BLOCKING 0x0 ;  /* 0x0000000000007b1d */ /* 0x000fec0000010000 */
[----:B------:R-:W-:Y:S01]  /*0cd0*/  @!PT LDS RZ, [RZ] ;  /* 0x00000000fffff984 */ /* 0x000fe20000000800 */
[----:B------:R-:W-:Y:S01]  /*0ce0*/  @!PT LDS RZ, [RZ] ;  /* 0x00000000fffff984 */ /* 0x000fe20000000800 */
[----:B------:R-:W-:Y:S01]  /*0cf0*/  @!PT LDS RZ, [RZ] ;  /* 0x00000000fffff984 */ /* 0x000fe20000000800 */
[----:B------:R1:W-:Y:S02]  /*0d00*/  LDGSTS.E.BYPASS.128 [R9], desc[UR18][R6.64], !P0 ;  /* 0x0000000006097fae */ /* 0x0003e4000c101c52 */
[----:B-1----:R-:W-:-:S02]  /*0d10*/  IMAD.MOV.U32 R9, RZ, RZ, R17 ;  /* 0x000000ffff097224 */ /* 0x002fc400078e0011 */
[C---:B------:R-:W-:Y:S02]  /*0d20*/  IMAD R17, R22.reuse, 0x1000, R5 ;  /* 0x0000100016117824 */ /* 0x040fe400078e0205 */
[----:B------:R-:W-:Y:S01]  /*0d30*/  VIADD R22, R22, 0x1 ;  /* 0x0000000116167836 */ /* 0x000fe20000000000 */
[----:B------:R1:W-:Y:S04]  /*0d40*/  LDGSTS.E.BYPASS.128 [R15], desc[UR18][R8.64], !P0 ;  /* 0x00000000080f7fae */ /* 0x0003e8000c101c52 */
[----:B------:R-:W0:Y:S01]  /*0d50*/  LDGDEPBAR ;  /* 0x00000000000079af */ /* 0x000e220000000000 */
[----:B------:R-:W-:-:S04]  /*0d60*/  ISETP.GE.AND P1, PT, R22, 0x4, PT ;  /* 0x000000041600780c */ /* 0x000fc80003f26270 */
[----:B------:R-:W-:Y:S01]  /*0d70*/  SEL R22, R22, RZ, !P1 ;  /* 0x000000ff16167207 */ /* 0x000fe20004800000 */
[----:B-1----:R-:W-:-:S04]  /*0d80*/  IMAD.MOV.U32 R15, RZ, RZ, R19 ;  /* 0x000000ffff0f7224 */ /* 0x002fc800078e0013 */
[----:B------:R-:W-:Y:S01]  /*0d90*/  IMAD R21, R22, 0x1000, R5 ;  /* 0x0000100016157824 */ /* 0x000fe200078e0205 */
[----:B------:R1:W-:Y:S01]  /*0da0*/  LDGSTS.E.BYPASS.128 [R17+0x8000], desc[UR18][R14.64], !P0 ;  /* 0x080000000e117fae */ /* 0x0003e2000c101c52 */
[----:B------:R-:W-:Y:S02]  /*0db0*/  ISETP.GE.U32.AND P0, PT, R12, 0x2fa0, PT ;  /* 0x00002fa00c00780c */ /* 0x000fe40003f06070 */
[C---:B------:R-:W-:Y:S01]  /*0dc0*/  LEA R12, R22.reuse, UR6, 0xd ;  /* 0x00000006160c7c11 */ /* 0x040fe2000f8e68ff */
[----:B------:R-:W0:Y:S01]  /*0dd0*/  LDGDEPBAR ;  /* 0x00000000000079af */ /* 0x000e220000000000 */
[----:B------:R-:W-:-:S03]  /*0de0*/  VIADD R22, R22, 0x1 ;  /* 0x0000000116167836 */ /* 0x000fc60000000000 */
[--C-:B------:R-:W-:Y:S02]  /*0df0*/  IMAD R19, R10, 0x2, R12.reuse ;  /* 0x000000020a137824 */ /* 0x100fe400078e020c */
[----:B------:R-:W-:Y:S01]  /*0e00*/  ISETP.GE.AND P1, PT, R22, 0x4, PT ;  /* 0x000000041600780c */ /* 0x000fe20003f26270 */
[----:B-1----:R-:W-:Y:S02]  /*0e10*/  IMAD R17, R11, 0x2, R12 ;  /* 0x000000020b117824 */ /* 0x002fe400078e020c */
[C---:B------:R-:W-:Y:S02]  /*0e20*/  VIADD R12, R18.reuse, 0x60 ;  /* 0x00000060120c7836 */ /* 0x040fe40000000000 */
[----:B------:R-:W-:Y:S01]  /*0e30*/  VIADD R18, R18, 0x80 ;  /* 0x0000008012127836 */ /* 0x000fe20000000000 */
[----:B------:R-:W-:-:S04]  /*0e40*/  DEPBAR.LE SB0, 0x4 ;  /* 0x000081000000791a */ /* 0x000fc80000000000 */
[----:B------:R-:W-:Y:S06]  /*0e50*/  BAR.SYNC.DEFER_BLOCKING 0x0 ;  /* 0x0000000000007b1d */ /* 0x000fec0000010000 */
[----:B------:R-:W-:-:S06]  /*0e60*/  WARPGROUP.ARRIVE ;  /* 0x00000000000079c5 */ /* 0x000fcc0000000000 */
[----:B------:R-:W-:Y:S01]  /*0e70*/  HGMMA.64x64x16.F32.BF16 R24, gdesc[UR12], R24 ;  /* 0x00e000000c1879f0 */ /* 0x000fe20008701818 */
[----:B------:R-:W-:Y:S02]  /*0e80*/  UIADD3.64 UR14, UR4, UR10, URZ ;  /* 0x0000000a040e7297 */ /* 0x000fe4000fffe03f */
[----:B------:R-:W-:Y:S02]  /*0e90*/  UIADD3.64 UR12, UR16, UR8, URZ ;  /* 0x00000008100c7297 */ /* 0x000fe4000fffe03f */
[----:B------:R-:W-:Y:S02]  /*0ea0*/  ULEA UR4, UR20, UR6, 0xd ;  /* 0x0000000614047291 */ /* 0x000fe4000f8e683f */
[----:B------:R-:W-:Y:S02]  /*0eb0*/  ULEA UR5, UR20, UR6, 0xc ;  /* 0x0000000614057291 */ /* 0x000fe4000f8e603f */
[----:B------:R-:W-:Y:S02]  /*0ec0*/  USHF.R.U32.HI UR4, URZ, 0x4, UR4 ;  /* 0x000000043f047899 */ /* 0x000fe40008011604 */
[----:B------:R-:W-:-:S02]  /*0ed0*/  UIADD3 UR5, UR5, 0x8000, URZ ;  /* 0x0000800005057890 */ /* 0x000fc4000fffe03f */
[----:B------:R-:W-:Y:S02]  /*0ee0*/  ULOP3.LUT UR4, UR4, 0x3fff, URZ, 0xc0, !UPT ;  /* 0x00003fff04047892 */ /* 0x000fe4000f8ec03f */
[----:B------:R-:W-:Y:S02]  /*0ef0*/  USHF.R.U32.HI UR5, URZ, 0x4, UR5 ;  /* 0x000000043f057899 */ /* 0x000fe40008011605 */
[----:B------:R-:W-:Y:S02]  /*0f00*/  UIADD3 UR16, UP0, UR7, UR4, URZ ;  /* 0x0000000407107290 */ /* 0x000fe4000ff1e03f */
[----:B------:R-:W-:Y:S02]  /*0f10*/  ULOP3.LUT UR4, UR5, 0x3fff, URZ, 0xc0, !UPT ;  /* 0x00003fff05047892 */ /* 0x000fe4000f8ec03f */
[----:B------:R-:W-:Y:S01]  /*0f20*/  UIADD3.X UR17, URZ, URZ, URZ, UP0, !UPT ;  /* 0x0000003f3f117290 */ /* 0x000fe200087fe43f */
[----:B------:R-:W-:Y:S01]  /*0f30*/  UMOV UR5, URZ ;  /* 0x0000003f00057c82 */ /* 0x000fe20008000000 */
[----:B------:R-:W-:Y:S01]  /*0f40*/  HGMMA.64x64x16.F32.BF16 R24, gdesc[UR12], R24, gsb0 ;  /* 0x00e000000c1879f0 */ /* 0x000fe20008001818 */
[----:B------:R-:W-:-:S02]  /*0f50*/  ULOP3.LUT UR12, UR16, 0x2000000, URZ, 0xfc, !UPT ;  /* 0x02000000100c7892 */ /* 0x000fc4000f8efc3f */
        /* <DEDUP_REMOVED lines=8> */
[----:B------:R1:W-:Y:S04]  /*0fe0*/  LDGSTS.E.BYPASS.128 [R17], desc[UR18][R6.64+0x40], !P0 ;  /* 0x0000004006117fae */ /* 0x0003e8000c101c52 */
[----:B------:R2:W-:Y:S04]  /*0ff0*/  LDGSTS.E.BYPASS.128 [R19], desc[UR18][R8.64+0x40], !P0 ;  /* 0x0000004008137fae */ /* 0x0005e8000c101c52 */
[----:B------:R-:W0:Y:S04]  /*1000*/  LDGDEPBAR ;  /* 0x00000000000079af */ /* 0x000e280000000000 */
[----:B------:R3:W-:Y:S01]  /*1010*/  LDGSTS.E.BYPASS.128 [R21+0x8000], desc[UR18][R14.64+0x40], !P0 ;  /* 0x080000400e157fae */ /* 0x0007e2000c101c52 */
[----:B------:R-:W-:-:S02]  /*1020*/  ISETP.GE.U32.AND P0, PT, R12, 0x2fa0, PT ;  /* 0x00002fa00c00780c */ /* 0x000fc40003f06070 */
[----:B------:R-:W-:Y:S01]  /*1030*/  SEL R12, R22, RZ, !P1 ;  /* 0x000000ff160c7207 */ /* 0x000fe20004800000 */
[----:B------:R-:W0:Y:S03]  /*1040*/  LDGDEPBAR ;  /* 0x00000000000079af */ /* 0x000e260000000000 */
[----:B------:R-:W-:-:S05]  /*1050*/  LEA R16, R12, UR6, 0xd ;  /* 0x000000060c107c11 */ /* 0x000fca000f8e68ff */
[--C-:B-1----:R-:W-:Y:S02]  /*1060*/  IMAD R17, R11, 0x2, R16.reuse ;  /* 0x000000020b117824 */ /* 0x102fe400078e0210 */
[----:B--2---:R-:W-:Y:S02]  /*1070*/  IMAD R19, R10, 0x2, R16 ;  /* 0x000000020a137824 */ /* 0x004fe400078e0210 */
[C---:B---3--:R-:W-:Y:S02]  /*1080*/  IMAD R21, R12.reuse, 0x1000, R5 ;  /* 0x000010000c157824 */ /* 0x048fe400078e0205 */
[----:B------:R-:W-:-:S05]  /*1090*/  VIADD R12, R12, 0x1 ;  /* 0x000000010c0c7836 */ /* 0x000fca0000000000 */
[----:B------:R-:W-:-:S04]  /*10a0*/  ISETP.GE.AND P1, PT, R12, 0x4, PT ;  /* 0x000000040c00780c */ /* 0x000fc80003f26270 */
[----:B------:R-:W-:Y:S01]  /*10b0*/  SEL R22, R12, RZ, !P1 ;  /* 0x000000ff0c167207 */ /* 0x000fe20004800000 */
[----:B------:R-:W-:-:S04]  /*10c0*/  DEPBAR.LE SB0, 0x4 ;  /* 0x000081000000791a */ /* 0x000fc80000000000 */
[----:B------:R-:W-:Y:S01]  /*10d0*/  BAR.SYNC.DEFER_BLOCKING 0x0 ;  /* 0x0000000000007b1d */ /* 0x000fe20000010000 */
[C---:B------:R-:W-:Y:S01]  /*10e0*/  LEA R12, R22.reuse, UR6, 0xd ;  /* 0x00000006160c7c11 */ /* 0x040fe2000f8e68ff */
[----:B------:R-:W-:-:S04]  /*10f0*/  IMAD R57, R22, 0x1000, R5 ;  /* 0x0000100016397824 */ /* 0x000fc800078e0205 */
[----:B------:R-:W-:Y:S01]  /*1100*/  IMAD R23, R10, 0x2, R12 ;  /* 0x000000020a177824 */ /* 0x000fe200078e020c */
[----:B------:R-:W-:-:S06]  /*1110*/  WARPGROUP.ARRIVE ;  /* 0x00000000000079c5 */ /* 0x000fcc0000000000 */
[----:B------:R-:W-:Y:S01]  /*1120*/  HGMMA.64x64x16.F32.BF16 R24, gdesc[UR12], R24 ;  /* 0x00e000000c1879f0 */ /* 0x000fe20008701818 */
[----:B------:R-:W-:Y:S02]  /*1130*/  UIADD3.64 UR14, UR4, UR10, URZ ;  /* 0x0000000a040e7297 */ /* 0x000fe4000fffe03f */
[----:B------:R-:W-:Y:S02]  /*1140*/  UIADD3.64 UR12, UR16, UR8, URZ ;  /* 0x00000008100c7297 */ /* 0x000fe4000fffe03f */
[----:B------:R-:W-:-:S04]  /*1150*/  UIADD3 UR4, UR20, 0x1, URZ ;  /* 0x0000000114047890 */ /* 0x000fc8000fffe03f */
[----:B------:R-:W-:-:S04]  /*1160*/  UISETP.GE.AND UP0, UPT, UR4, 0x4, UPT ;  /* 0x000000040400788c */ /* 0x000fc8000bf06270 */
        /* <DEDUP_REMOVED lines=10> */
[----:B------:R-:W-:Y:S02]  /*1210*/  UMOV UR5, URZ ;  /* 0x0000003f00057c82 */ /* 0x000fe40008000000 */
[----:B------:R-:W-:Y:S02]  /*1220*/  UIADD3.64 UR10, UR4, UR10, URZ ;  /* 0x0000000a040a7297 */ /* 0x000fe4000fffe03f */
[----:B------:R-:W-:Y:S01]  /*1230*/  UIADD3.64 UR8, UR16, UR8, URZ ;  /* 0x0000000810087297 */ /* 0x000fe2000fffe03f */
[----:B------:R-:W-:Y:S01]  /*1240*/  HGMMA.64x64x16.F32.BF16 R24, gdesc[UR12], R24, gsb0 ;  /* 0x00e000000c1879f0 */ /* 0x000fe20008001818 */
[----:B------:R-:W-:-:S02]  /*1250*/  ULOP3.LUT UR12, UR16, 0x2000000, URZ, 0xfc, !UPT ;  /* 0x02000000100c7892 */ /* 0x000fc4000f8efc3f */
[----:B------:R-:W-:Y:S02]  /*1260*/  ULOP3.LUT UR14, UR4, 0x1000000, URZ, 0xfc, !UPT ;  /* 0x01000000040e7892 */ /* 0x000fe4000f8efc3f */
[----:B------:R-:W-:Y:S01]  /*1270*/  ULOP3.LUT UR13, UR17, 0x80000020, URZ, 0xfc, !UPT ;  /* 0x80000020110d7892 */ /* 0x000fe2000f8efc3f */
[----:B------:R-:W-:Y:S01]  /*1280*/  UMOV UR15, 0x80000020 ;  /* 0x80000020000f7882 */ /* 0x000fe20000000000 */
[----:B------:R-:W-:Y:S01]  /*1290*/  UMOV UR4, UR20 ;  /* 0x0000001400047c82 */ /* 0x000fe20008000000 */
[----:B------:R-:W-:Y:S02]  /*12a0*/  WARPGROUP.DEPBAR.LE gsb0, 0x1 ;  /* 0x00008000000079c5 */ /* 0x000fe40000010100 */
[----:B------:R-:W-:Y:S06]  /*12b0*/  BAR.SYNC.DEFER_BLOCKING 0x0 ;  /* 0x0000000000007b1d */ /* 0x000fec0000010000 */
[----:B------:R-:W-:Y:S01]  /*12c0*/  @!PT LDS RZ, [RZ] ;  /* 0x00000000fffff984 */ /* 0x000fe20000000800 */
[----:B------:R-:W-:Y:S01]  /*12d0*/  @!PT LDS RZ, [RZ] ;  /* 0x00000000fffff984 */ /* 0x000fe20000000800 */
[----:B------:R-:W-:Y:S01]  /*12e0*/  @!PT LDS RZ, [RZ] ;  /* 0x00000000fffff984 */ /* 0x000fe20000000800 */
[----:B------:R-:W-:Y:S04]  /*12f0*/  LDGSTS.E.BYPASS.128 [R17], desc[UR18][R6.64+0x80], !P0 ;  /* 0x0000008006117fae */ /* 0x000fe8000c101c52 */
[----:B------:R-:W-:Y:S04]  /*1300*/  LDGSTS.E.BYPASS.128 [R19], desc[UR18][R8.64+0x80], !P0 ;  /* 0x0000008008137fae */ /* 0x000fe8000c101c52 */
[----:B------:R-:W0:Y:S04]  /*1310*/  LDGDEPBAR ;  /* 0x00000000000079af */ /* 0x000e280000000000 */
[----:B------:R1:W-:Y:S01]  /*1320*/  LDGSTS.E.BYPASS.128 [R21+0x8000], desc[UR18][R14.64+0x80], !P0 ;  /* 0x080000800e157fae */ /* 0x0003e2000c101c52 */
[----:B------:R-:W-:-:S03]  /*1330*/  ISETP.GE.U32.AND P0, PT, R18, 0x2fa0, PT ;  /* 0x00002fa01200780c */ /* 0x000fc60003f06070 */
[----:B------:R-:W0:Y:S01]  /*1340*/  LDGDEPBAR ;  /* 0x00000000000079af */ /* 0x000e220000000000 */
[----:B-1----:R-:W-:Y:S01]  /*1350*/  IMAD R21, R11, 0x2, R12 ;  /* 0x000000020b157824 */ /* 0x002fe200078e020c */
[----:B------:R-:W-:-:S04]  /*1360*/  DEPBAR.LE SB0, 0x4 ;  /* 0x000081000000791a */ /* 0x000fc80000000000 */
[----:B------:R-:W-:Y:S06]  /*1370*/  BAR.SYNC.DEFER_BLOCKING 0x0 ;  /* 0x0000000000007b1d */ /* 0x000fec0000010000 */
[----:B------:R-:W-:-:S06]  /*1380*/  WARPGROUP.ARRIVE ;  /* 0x00000000000079c5 */ /* 0x000fcc0000000000 */
[----:B------:R-:W-:Y:S04]  /*1390*/  HGMMA.64x64x16.F32.BF16 R24, gdesc[UR12], R24 ;  /* 0x00e000000c1879f0 */ /* 0x000fe80008701818 */
[----:B------:R-:W-:Y:S03]  /*13a0*/  HGMMA.64x64x16.F32.BF16 R24, gdesc[UR8], R24, gsb0 ;  /* 0x00e00000081879f0 */ /* 0x000fe60008001818 */
        /* <DEDUP_REMOVED lines=9> */
[----:B------:R-:W-:-:S02]  /*1440*/  IADD3 R12, P0, R14, 0x100, RZ ;  /* 0x000001000e0c7810 */ /* 0x000fc40007f1e0ff */
[----:B-1----:R-:W-:Y:S01]  /*1450*/  IADD3 R6, P1, R6, 0x100, RZ ;  /* 0x0000010006067810 */ /* 0x002fe20007f3e0ff */
[----:B------:R-:W0:Y:S02]  /*1460*/  LDGDEPBAR ;  /* 0x00000000000079af */ /* 0x000e240000000000 */
[----:B------:R-:W-:Y:S01]  /*1470*/  IMAD.X R19, RZ, RZ, R15, P0 ;  /* 0x000000ffff137224 */ /* 0x000fe200000e060f */
[----:B------:R-:W-:Y:S01]  /*1480*/  IADD3 R16, P0, R8, 0x100, RZ ;  /* 0x0000010008107810 */ /* 0x000fe20007f1e0ff */
[----:B------:R-:W-:-:S04]  /*1490*/  IMAD.X R7, RZ, RZ, R7, P1 ;  /* 0x000000ffff077224 */ /* 0x000fc800008e0607 */
[----:B------:R-:W-:Y:S01]  /*14a0*/  IMAD.X R17, RZ, RZ, R9, P0 ;  /* 0x000000ffff117224 */ /* 0x000fe200000e0609 */
[----:B------:R-:W-:-:S13]  /*14b0*/  ISETP.GE.U32.AND P0, PT, R18, 0x2fe0, PT ;  /* 0x00002fe01200780c */ /* 0x000fda0003f06070 */
[----:B--2---:R-:W-:Y:S05]  /*14c0*/  @!P0 BRA `(.L_x_0) ;  /* 0xfffffff000fc8947 */ /* 0x004fea000383ffff */
[----:B------:R-:W-:Y:S02]  /*14d0*/  WARPGROUP.DEPBAR.LE gsb0, 0x0 ;  /* 0x00008000000079c5 */ /* 0x000fe40000010000 */
[----:B------:R-:W-:-:S04]  /*14e0*/  DEPBAR.LE SB0, 0x0 ;  /* 0x000080000000791a */ /* 0x000fc80000000000 */
[----:B------:R-:W-:Y:S02]  /*14f0*/  SHF.R.U32.HI R5, RZ, 0x1, R0 ;  /* 0x00000001ff057819 */ /* 0x000fe40000011600 */
[----:B------:R-:W-:Y:S02]  /*1500*/  LOP3.LUT R6, R0, 0xf, RZ, 0xc0, !PT ;  /* 0x0000000f00067812 */ /* 0x000fe400078ec0ff */
[----:B------:R-:W-:Y:S02]  /*1510*/  LOP3.LUT R7, R5, 0x8, RZ, 0xc0, !PT ;  /* 0x0000000805077812 */ /* 0x000fe400078ec0ff */
[----:B------:R-:W-:Y:S02]  /*1520*/  LOP3.LUT R13, R13, 0x7, RZ, 0xc0, !PT ;  /* 0x000000070d0d7812 */ /* 0x000fe400078ec0ff */
[----:B------:R-:W-:Y:S01]  /*1530*/  F2FP.BF16.F32.PACK_AB R24, R25, R24 ;  /* 0x000000181918723e */ /* 0x000fe200000010ff */
[----:B------:R-:W-:Y:S01]  /*1540*/  IMAD R6, R6, 0x48, R7 ;  /* 0x0000004806067824 */ /* 0x000fe200078e0207 */
[----:B------:R-:W-:-:S02]  /*1550*/  F2FP.BF16.F32.PACK_AB R25, R27, R26 ;  /* 0x0000001a1b19723e */ /* 0x000fc400000010ff */
[----:B------:R-:W-:Y:S01]  /*1560*/  F2FP.BF16.F32.PACK_AB R32, R33, R32 ;  /* 0x000000202120723e */ /* 0x000fe200000010ff */
[----:B------:R-:W-:Y:S01]  /*1570*/  IMAD R6, R13, 0x480, R6 ;  /* 0x000004800d067824 */ /* 0x000fe200078e0206 */
[----:B------:R-:W-:Y:S02]  /*1580*/  F2FP.BF16.F32.PACK_AB R26, R29, R28 ;  /* 0x0000001c1d1a723e */ /* 0x000fe400000010ff */
[----:B------:R-:W-:Y:S02]  /*1590*/  F2FP.BF16.F32.PACK_AB R27, R31, R30 ;  /* 0x0000001e1f1b723e */ /* 0x000fe400000010ff */
[----:B------:R-:W-:Y:S02]  /*15a0*/  F2FP.BF16.F32.PACK_AB R33, R35, R34 ;  /* 0x000000222321723e */ /* 0x000fe400000010ff */
[----:B------:R-:W-:Y:S02]  /*15b0*/  F2FP.BF16.F32.PACK_AB R40, R41, R40 ;  /* 0x000000282928723e */ /* 0x000fe400000010ff */
[----:B------:R-:W-:Y:S01]  /*15c0*/  LEA R20, R6, UR6, 0x1 ;  /* 0x0000000606147c11 */ /* 0x000fe2000f8e08ff */
[----:B------:R-:W-:Y:S01]  /*15d0*/  BAR.SYNC.DEFER_BLOCKING 0x0 ;  /* 0x0000000000007b1d */ /* 0x000fe20000010000 */
[----:B------:R-:W-:-:S02]  /*15e0*/  F2FP.BF16.F32.PACK_AB R34, R37, R36 ;  /* 0x000000242522723e */ /* 0x000fc400000010ff */
[----:B------:R-:W-:Y:S02]  /*15f0*/  F2FP.BF16.F32.PACK_AB R35, R39, R38 ;  /* 0x000000262723723e */ /* 0x000fe400000010ff */
[----:B------:R-:W-:-:S03]  /*1600*/  F2FP.BF16.F32.PACK_AB R41, R43, R42 ;  /* 0x0000002a2b29723e */ /* 0x000fc600000010ff */
[----:B------:R-:W1:Y:S01]  /*1610*/  LDC.64 R6, c[0x0][0x220] ;  /* 0x00008800ff067b82 */ /* 0x000e620000000a00 */
[----:B------:R-:W-:Y:S02]  /*1620*/  F2FP.BF16.F32.PACK_AB R48, R49, R48 ;  /* 0x000000303130723e */ /* 0x000fe400000010ff */
[----:B------:R-:W-:Y:S02]  /*1630*/  F2FP.BF16.F32.PACK_AB R42, R45, R44 ;  /* 0x0000002c2d2a723e */ /* 0x000fe400000010ff */
[----:B------:R-:W-:Y:S02]  /*1640*/  F2FP.BF16.F32.PACK_AB R43, R47, R46 ;  /* 0x0000002e2f2b723e */ /* 0x000fe400000010ff */
[----:B------:R-:W-:Y:S02]  /*1650*/  F2FP.BF16.F32.PACK_AB R49, R51, R50 ;  /* 0x000000323331723e */ /* 0x000fe400000010ff */
[----:B------:R-:W-:Y:S02]  /*1660*/  F2FP.BF16.F32.PACK_AB R50, R53, R52 ;  /* 0x000000343532723e */ /* 0x000fe400000010ff */
[----:B------:R-:W-:-:S02]  /*1670*/  F2FP.BF16.F32.PACK_AB R51, R55, R54 ;  /* 0x000000363733723e */ /* 0x000fc400000010ff */
[----:B------:R-:W-:Y:S02]  /*1680*/  SHF.R.U32.HI R8, RZ, 0x3, R0 ;  /* 0x00000003ff087819 */ /* 0x000fe40000011600 */
[----:B------:R-:W-:Y:S02]  /*1690*/  LOP3.LUT R3, R3, 0x38, R4, 0xf8, !PT ;  /* 0x0000003803037812 */ /* 0x000fe400078ef804 */
[----:B------:R-:W-:Y:S01]  /*16a0*/  SGXT.U32 R5, R8, 0x2 ;  /* 0x000000020805781a */ /* 0x000fe20000000000 */
[----:B------:R-:W-:Y:S01]  /*16b0*/  STSM.16.M88.4 [R20], R24 ;  /* 0x0000001814007844 */ /* 0x000fe20000000200 */
[----:B------:R-:W-:Y:S01]  /*16c0*/  IMAD.SHL.U32 R8, R13, 0x4, RZ ;  /* 0x000000040d087824 */ /* 0x000fe200078e00ff */
[----:B------:R-:W-:Y:S02]  /*16d0*/  ISETP.GE.AND P0, PT, R3, 0xc00, PT ;  /* 0x00000c000300780c */ /* 0x000fe40003f06270 */
[----:B------:R-:W-:Y:S02]  /*16e0*/  STSM.16.M88.4 [R20+0x20], R32 ;  /* 0x0000202014007844 */ /* 0x000fe40000000200 */
[----:B------:R-:W-:-:S02]  /*16f0*/  LOP3.LUT R8, R8, R5, RZ, 0xfc, !PT ;  /* 0x0000000508087212 */ /* 0x000fc400078efcff */
[----:B------:R-:W-:Y:S01]  /*1700*/  STSM.16.M88.4 [R20+0x40], R40 ;  /* 0x0000402814007844 */ /* 0x000fe20000000200 */
[----:B------:R-:W-:-:S03]  /*1710*/  LOP3.LUT R5, R4, 0x38, RZ, 0xc0, !PT ;  /* 0x0000003804057812 */ /* 0x000fc600078ec0ff */
[----:B------:R2:W-:Y:S02]  /*1720*/  STSM.16.M88.4 [R20+0x60], R48 ;  /* 0x0000603014007844 */ /* 0x0005e40000000200 */
[----:B------:R-:W-:-:S05]  /*1730*/  IMAD R5, R8, 0x48, R5 ;  /* 0x0000004808057824 */ /* 0x000fca00078e0205 */
[----:B------:R-:W-:Y:S01]  /*1740*/  LEA R22, R5, UR6, 0x1 ;  /* 0x0000000605167c11 */ /* 0x000fe2000f8e08ff */
[----:B------:R-:W-:Y:S01]  /*1750*/  BAR.SYNC.DEFER_BLOCKING 0x0 ;  /* 0x0000000000007b1d */ /* 0x000fe20000010000 */
[----:B------:R-:W-:-:S04]  /*1760*/  SHF.R.U32.HI R5, RZ, 0x3, R0 ;  /* 0x00000003ff057819 */ /* 0x000fc80000011600 */
[----:B------:R-:W-:-:S04]  /*1770*/  SGXT.U32 R5, R5, 0x5 ;  /* 0x000000050505781a */ /* 0x000fc80000000000 */
[----:B------:R-:W-:-:S04]  /*1780*/  LOP3.LUT R2, R5, R2, RZ, 0xfc, !PT ;  /* 0x0000000205027212 */ /* 0x000fc800078efcff */
[C---:B------:R-:W-:Y:S01]  /*1790*/  LOP3.LUT R4, R2.reuse, 0x20, RZ, 0xfc, !PT ;  /* 0x0000002002047812 */ /* 0x040fe200078efcff */
[C---:B------:R-:W-:Y:S01]  /*17a0*/  IMAD R23, R2.reuse, 0xc00, R3 ;  /* 0x00000c0002177824 */ /* 0x040fe200078e0203 */
[C---:B------:R-:W-:Y:S02]  /*17b0*/  LOP3.LUT R0, R2.reuse, 0x40, RZ, 0xfc, !PT ;  /* 0x0000004002007812 */ /* 0x040fe400078efcff */
[C---:B------:R-:W-:Y:S01]  /*17c0*/  ISETP.LT.AND P3, PT, R2.reuse, 0x1000, !P0 ;  /* 0x000010000200780c */ /* 0x040fe20004761270 */
[C---:B------:R-:W-:Y:S01]  /*17d0*/  VIADD R5, R23.reuse, 0x18000 ;  /* 0x0001800017057836 */ /* 0x040fe20000000000 */
[----:B------:R-:W-:Y:S01]  /*17e0*/  LOP3.LUT R2, R2, 0x60, RZ, 0xfc, !PT ;  /* 0x0000006002027812 */ /* 0x000fe200078efcff */
[----:B------:R-:W-:Y:S01]  /*17f0*/  VIADD R21, R23, 0x30000 ;  /* 0x0003000017157836 */ /* 0x000fe20000000000 */
[----:B------:R-:W-:Y:S01]  /*1800*/  ISETP.LT.AND P2, PT, R4, 0x1000, !P0 ;  /* 0x000010000400780c */ /* 0x000fe20004741270 */
[--C-:B-1----:R-:W-:Y:S01]  /*1810*/  IMAD.WIDE R4, R5, 0x2, R6.reuse ;  /* 0x0000000205047825 */ /* 0x102fe200078e0206 */
[----:B------:R-:W-:Y:S01]  /*1820*/  ISETP.LT.AND P1, PT, R0, 0x1000, !P0 ;  /* 0x000010000000780c */ /* 0x000fe20004721270 */
[----:B------:R-:W1:Y:S01]  /*1830*/  LDS.128 R16, [R22] ;  /* 0x0000000016107984 */ /* 0x000e620000000c00 */
[----:B------:R-:W-:Y:S01]  /*1840*/  ISETP.LT.AND P0, PT, R2, 0x1000, !P0 ;  /* 0x000010000200780c */ /* 0x000fe20004701270 */
[----:B------:R-:W-:-:S02]  /*1850*/  IMAD.WIDE R2, R23, 0x2, R6 ;  /* 0x0000000217027825 */ /* 0x000fc400078e0206 */
[----:B------:R-:W3:Y:S02]  /*1860*/  LDS.128 R12, [R22+0x1200] ;  /* 0x00120000160c7984 */ /* 0x000ee40000000c00 */
[----:B--2---:R-:W-:Y:S02]  /*1870*/  IMAD.WIDE R20, R21, 0x2, R6 ;  /* 0x0000000215147825 */ /* 0x004fe400078e0206 */
[----:B------:R-:W2:Y:S04]  /*1880*/  LDS.128 R8, [R22+0x2400] ;  /* 0x0024000016087984 */ /* 0x000ea80000000c00 */
[----:B-1----:R1:W-:Y:S04]  /*1890*/  @P3 STG.E.128 desc[UR18][R2.64], R16 ;  /* 0x0000001002003986 */ /* 0x0023e8000c101d12 */
[----:B---3--:R1:W-:Y:S04]  /*18a0*/  @P2 STG.E.128 desc[UR18][R4.64], R12 ;  /* 0x0000000c04002986 */ /* 0x0083e8000c101d12 */
[----:B--2---:R1:W-:Y:S01]  /*18b0*/  @P1 STG.E.128 desc[UR18][R20.64], R8 ;  /* 0x0000000814001986 */ /* 0x0043e2000c101d12 */
[----:B------:R-:W-:Y:S05]  /*18c0*/  @!P0 EXIT ;  /* 0x000000000000894d */ /* 0x000fea0003800000 */
[----:B-1----:R-:W1:Y:S01]  /*18d0*/  LDS.128 R8, [R22+0x3600] ;  /* 0x0036000016087984 */ /* 0x002e620000000c00 */
[----:B------:R-:W-:-:S04]  /*18e0*/  VIADD R23, R23, 0x48000 ;  /* 0x0004800017177836 */ /* 0x000fc80000000000 */
[----:B------:R-:W-:-:S05]  /*18f0*/  IMAD.WIDE R6, R23, 0x2, R6 ;  /* 0x0000000217067825 */ /* 0x000fca00078e0206 */
[----:B-1----:R-:W-:Y:S01]  /*1900*/  STG.E.128 desc[UR18][R6.64], R8 ;  /* 0x0000000806007986 */ /* 0x002fe2000c101d12 */
[----:B------:R-:W-:Y:S05]  /*1910*/  EXIT ;  /* 0x000000000000794d */ /* 0x000fea0003800000 */
.L_x_1:
[----:B------:R-:W-:-:S00]  /*1920*/  BRA `(.L_x_1) ;  /* 0xfffffffc00fc7947 */ /* 0x000fc0000383ffff */
[----:B------:R-:W-:-:S00]  /*1930*/  NOP ;  /* 0x0000000000007918 */ /* 0x000fc00000000000 */
        /* <DEDUP_REMOVED lines=12> */
.L_x_2:


//--------------------- .nv.shared.triton_mm      --------------------------
	.section	.nv.shared.triton_mm,"aw",@nobits
	.sectionflags	@""
	.align	16
	.zero		1024


//--------------------- .nv.constant0.triton_mm   --------------------------
	.section	.nv.constant0.triton_mm,"a",@progbits
	.sectionflags	@""
	.align	4
.nv.constant0.triton_mm:
	.zero		552
